	.headerflags	@"EF_CUDA_TEXMODE_UNIFIED EF_CUDA_64BIT_ADDRESS EF_CUDA_ACCELERATORS EF_CUDA_SM90 EF_CUDA_VIRTUAL_SM(EF_CUDA_SM90)"
	.elftype	@"ET_EXEC"


//--------------------- .nv.info                  --------------------------
	.section	.nv.info,"",@"SHT_CUDA_INFO"
	.align	4


	//----- nvinfo : EIATTR_REGCOUNT
	.align		4
        /*0000*/ 	.byte	0x04, 0x2f
        /*0002*/ 	.short	(.L_1 - .L_0)
	.align		4
.L_0:
        /*0004*/ 	.word	index@(triton_poi_fused_div_eq_sum_2)
        /*0008*/ 	.word	0x00000014


	//----- nvinfo : EIATTR_MIN_STACK_SIZE
	.align		4
.L_1:
        /*000c*/ 	.byte	0x04, 0x12
        /*000e*/ 	.short	(.L_3 - .L_2)
	.align		4
.L_2:
        /*0010*/ 	.word	index@(triton_poi_fused_div_eq_sum_2)
        /*0014*/ 	.word	0x00000000


	//----- nvinfo : EIATTR_FRAME_SIZE
	.align		4
.L_3:
        /*0018*/ 	.byte	0x04, 0x11
        /*001a*/ 	.short	(.L_5 - .L_4)
	.align		4
.L_4:
        /*001c*/ 	.word	index@(triton_poi_fused_div_eq_sum_2)
        /*0020*/ 	.word	0x00000000


	//----- nvinfo : EIATTR_MIN_STACK_SIZE
	.align		4
.L_5:
        /*0024*/ 	.byte	0x04, 0x12
        /*0026*/ 	.short	(.L_7 - .L_6)
	.align		4
.L_6:
        /*0028*/ 	.word	index@(triton_poi_fused_div_eq_sum_2)
        /*002c*/ 	.word	0x00000000
.L_7:


//--------------------- .nv.info.triton_poi_fused_div_eq_sum_2 --------------------------
	.section	.nv.info.triton_poi_fused_div_eq_sum_2,"",@"SHT_CUDA_INFO"
	.sectionflags	@""
	.align	4


	//----- nvinfo : EIATTR_CUDA_API_VERSION
	.align		4
        /*0000*/ 	.byte	0x04, 0x37
        /*0002*/ 	.short	(.L_9 - .L_8)
.L_8:
        /*0004*/ 	.word	0x0000007c


	//----- nvinfo : EIATTR_KPARAM_INFO
	.align		4
.L_9:
        /*0008*/ 	.byte	0x04, 0x17
        /*000a*/ 	.short	(.L_11 - .L_10)
.L_10:
        /*000c*/ 	.word	0x00000000
        /*0010*/ 	.short	0x0002
        /*0012*/ 	.short	0x0010
        /*0014*/ 	.byte	0x00, 0xf4, 0x21, 0x00


	//----- nvinfo : EIATTR_KPARAM_INFO
	.align		4
.L_11:
        /*0018*/ 	.byte	0x04, 0x17
        /*001a*/ 	.short	(.L_13 - .L_12)
.L_12:
        /*001c*/ 	.word	0x00000000
        /*0020*/ 	.short	0x0001
        /*0022*/ 	.short	0x0008
        /*0024*/ 	.byte	0x00, 0xf4, 0x21, 0x00


	//----- nvinfo : EIATTR_KPARAM_INFO
	.align		4
.L_13:
        /*0028*/ 	.byte	0x04, 0x17
        /*002a*/ 	.short	(.L_15 - .L_14)
.L_14:
        /*002c*/ 	.word	0x00000000
        /*0030*/ 	.short	0x0000
        /*0032*/ 	.short	0x0000
        /*0034*/ 	.byte	0x00, 0xf4, 0x21, 0x00


	//----- nvinfo : EIATTR_SPARSE_MMA_MASK
	.align		4
.L_15:
        /*0038*/ 	.byte	0x03, 0x50
        /*003a*/ 	.short	0x0000


	//----- nvinfo : EIATTR_MAXREG_COUNT
	.align		4
        /*003c*/ 	.byte	0x03, 0x1b
        /*003e*/ 	.short	0x00ff


	//----- nvinfo : EIATTR_EXIT_INSTR_OFFSETS
	.align		4
        /*0040*/ 	.byte	0x04, 0x1c
        /*0042*/ 	.short	(.L_17 - .L_16)


	//   ....[0]....
.L_16:
        /*0044*/ 	.word	0x00000240


	//   ....[1]....
        /*0048*/ 	.word	0x000002e0


	//----- nvinfo : EIATTR_REQNTID
	.align		4
.L_17:
        /*004c*/ 	.byte	0x04, 0x10
        /*004e*/ 	.short	(.L_19 - .L_18)
.L_18:
        /*0050*/ 	.word	0x00000020
        /*0054*/ 	.word	0x00000001
        /*0058*/ 	.word	0x00000001


	//----- nvinfo : EIATTR_CBANK_PARAM_SIZE
	.align		4
.L_19:
        /*005c*/ 	.byte	0x03, 0x19
        /*005e*/ 	.short	0x0018


	//----- nvinfo : EIATTR_PARAM_CBANK
	.align		4
        /*0060*/ 	.byte	0x04, 0x0a
        /*0062*/ 	.short	(.L_21 - .L_20)
	.align		4
.L_20:
        /*0064*/ 	.word	index@(.nv.constant0.triton_poi_fused_div_eq_sum_2)
        /*0068*/ 	.short	0x0210
        /*006a*/ 	.short	0x0018


	//----- nvinfo : EIATTR_SW_WAR
	.align		4
.L_21:
        /*006c*/ 	.byte	0x04, 0x36
        /*006e*/ 	.short	(.L_23 - .L_22)
.L_22:
        /*0070*/ 	.word	0x00000008
.L_23:


//--------------------- .nv.callgraph             --------------------------
	.section	.nv.callgraph,"",@"SHT_CUDA_CALLGRAPH"
	.align	4
	.sectionentsize	8
	.align		4
        /*0000*/ 	.word	0x00000000
	.align		4
        /*0004*/ 	.word	0xffffffff
	.align		4
        /*0008*/ 	.word	0x00000000
	.align		4
        /*000c*/ 	.word	0xfffffffe
	.align		4
        /*0010*/ 	.word	0x00000000
	.align		4
        /*0014*/ 	.word	0xfffffffd
	.align		4
        /*0018*/ 	.word	0x00000000
	.align		4
        /*001c*/ 	.word	0xfffffffc


//--------------------- .text.triton_poi_fused_div_eq_sum_2 --------------------------
	.section	.text.triton_poi_fused_div_eq_sum_2,"ax",@progbits
	.align	128
        .global         triton_poi_fused_div_eq_sum_2
        .type           triton_poi_fused_div_eq_sum_2,@function
        .size           triton_poi_fused_div_eq_sum_2,(.L_x_1 - triton_poi_fused_div_eq_sum_2)
        .other          triton_poi_fused_div_eq_sum_2,@"STO_CUDA_ENTRY STV_DEFAULT"
triton_poi_fused_div_eq_sum_2:
.text.triton_poi_fused_div_eq_sum_2:
[----:B------:R-:W0:Y:S08]  /*0000*/  LDC R1, c[0x0][0x28] ;  /* 0x00000a00ff017b82 */ /* 0x000e300000000800 */
[----:B------:R-:W1:Y:S01]  /*0010*/  LDC.64 R4, c[0x0][0x218] ;  /* 0x00008600ff047b82 */ /* 0x000e620000000a00 */
[----:B------:R-:W-:Y:S02]  /*0020*/  ULDC.64 UR4, c[0x0][0x208] ;  /* 0x0000820000047ab9 */ /* 0x000fe40000000a00 */
[----:B-1----:R-:W2:Y:S04]  /*0030*/  LDG.E.64 R16, desc[UR4][R4.64] ;  /* 0x0000000404107981 */ /* 0x002ea8000c1e1b00 */
[----:B------:R-:W3:Y:S04]  /*0040*/  LDG.E.64 R6, desc[UR4][R4.64+0x8] ;  /* 0x0000080404067981 */ /* 0x000ee8000c1e1b00 */
[----:B------:R-:W4:Y:S04]  /*0050*/  LDG.E.64 R8, desc[UR4][R4.64+0x10] ;  /* 0x0000100404087981 */ /* 0x000f28000c1e1b00 */
[----:B------:R1:W4:Y:S01]  /*0060*/  LDG.E.64 R10, desc[UR4][R4.64+0x18] ;  /* 0x00001804040a7981 */ /* 0x000322000c1e1b00 */
[----:B------:R-:W5:Y:S03]  /*0070*/  LDC.64 R2, c[0x0][0x210] ;  /* 0x00008400ff027b82 */ /* 0x000f660000000a00 */
[----:B0----5:R-:W4:Y:S04]  /*0080*/  LDG.E R0, desc[UR4][R2.64] ;  /* 0x0000000402007981 */ /* 0x021f28000c1e1900 */
[----:B------:R-:W4:Y:S04]  /*0090*/  LDG.E R13, desc[UR4][R2.64+0x4] ;  /* 0x00000404020d7981 */ /* 0x000f28000c1e1900 */
[----:B------:R-:W5:Y:S04]  /*00a0*/  LDG.E R12, desc[UR4][R2.64+0x8] ;  /* 0x00000804020c7981 */ /* 0x000f68000c1e1900 */
[----:B------:R0:W5:Y:S01]  /*00b0*/  LDG.E R14, desc[UR4][R2.64+0xc] ;  /* 0x00000c04020e7981 */ /* 0x000162000c1e1900 */
[----:B--2---:R-:W-:-:S02]  /*00c0*/  ISETP.NE.U32.AND P1, PT, R16, -0x64, PT ;  /* 0xffffff9c1000780c */ /* 0x004fc40003f25070 */
[----:B---3--:R-:W-:Y:S02]  /*00d0*/  ISETP.NE.U32.AND P2, PT, R6, -0x64, PT ;  /* 0xffffff9c0600780c */ /* 0x008fe40003f45070 */
[----:B------:R-:W-:Y:S02]  /*00e0*/  ISETP.NE.AND.EX P1, PT, R17, -0x1, PT, P1 ;  /* 0xffffffff1100780c */ /* 0x000fe40003f25310 */
[----:B------:R-:W-:Y:S02]  /*00f0*/  ISETP.NE.AND.EX P2, PT, R7, -0x1, PT, P2 ;  /* 0xffffffff0700780c */ /* 0x000fe40003f45320 */
[----:B-1----:R-:W-:Y:S02]  /*0100*/  SEL R4, RZ, 0x1fffe, !P1 ;  /* 0x0001fffeff047807 */ /* 0x002fe40004800000 */
[----:B------:R-:W-:Y:S02]  /*0110*/  SEL R5, RZ, 0x1, !P2 ;  /* 0x00000001ff057807 */ /* 0x000fe40005000000 */
[----:B----4-:R-:W-:-:S02]  /*0120*/  ISETP.NE.U32.AND P3, PT, R8, -0x64, PT ;  /* 0xffffff9c0800780c */ /* 0x010fc40003f65070 */
[----:B------:R-:W-:Y:S01]  /*0130*/  ISETP.NE.U32.AND P0, PT, R10, -0x64, PT ;  /* 0xffffff9c0a00780c */ /* 0x000fe20003f05070 */
[----:B------:R-:W-:Y:S01]  /*0140*/  IMAD.IADD R4, R4, 0x1, R5 ;  /* 0x0000000104047824 */ /* 0x000fe200078e0205 */
[----:B------:R-:W-:Y:S02]  /*0150*/  ISETP.NE.AND.EX P1, PT, R9, -0x1, PT, P3 ;  /* 0xffffffff0900780c */ /* 0x000fe40003f25330 */
[----:B------:R-:W-:Y:S02]  /*0160*/  ISETP.NE.AND.EX P0, PT, R11, -0x1, PT, P0 ;  /* 0xffffffff0b00780c */ /* 0x000fe40003f05300 */
[----:B0-----:R-:W-:Y:S02]  /*0170*/  SEL R2, RZ, 0x4, !P1 ;  /* 0x00000004ff027807 */ /* 0x001fe40004800000 */
[----:B------:R-:W-:Y:S02]  /*0180*/  SEL R3, RZ, 0x7fff8, !P0 ;  /* 0x0007fff8ff037807 */ /* 0x000fe40004000000 */
[----:B------:R-:W-:-:S04]  /*0190*/  LOP3.LUT R4, R4, 0x3, RZ, 0xc0, !PT ;  /* 0x0000000304047812 */ /* 0x000fc800078ec0ff */
[----:B------:R-:W-:Y:S02]  /*01a0*/  IADD3 R2, R4, R3, R2 ;  /* 0x0000000304027210 */ /* 0x000fe40007ffe002 */
[----:B------:R-:W0:Y:S02]  /*01b0*/  S2R R3, SR_TID.X ;  /* 0x0000000000037919 */ /* 0x000e240000002100 */
[----:B------:R-:W-:-:S06]  /*01c0*/  LOP3.LUT R2, R2, 0xf, RZ, 0xc0, !PT ;  /* 0x0000000f02027812 */ /* 0x000fcc00078ec0ff */
[----:B------:R-:W1:Y:S01]  /*01d0*/  POPC R2, R2 ;  /* 0x0000000200027309 */ /* 0x000e620000000000 */
[----:B------:R-:W-:-:S07]  /*01e0*/  FADD R13, R0, R13 ;  /* 0x0000000d000d7221 */ /* 0x000fce0000000000 */
[----:B-1----:R-:W1:Y:S01]  /*01f0*/  I2F.U16 R4, R2 ;  /* 0x0000000200047306 */ /* 0x002e620000101000 */
[----:B0-----:R-:W-:Y:S02]  /*0200*/  LOP3.LUT P2, RZ, R3, 0x1f, RZ, 0xc0, !PT ;  /* 0x0000001f03ff7812 */ /* 0x001fe4000784c0ff */
[C---:B-1----:R-:W-:Y:S02]  /*0210*/  FSETP.GT.AND P0, PT, |R4|.reuse, 8.50705917302346158658e+37, PT ;  /* 0x7e8000000400780b */ /* 0x042fe40003f04200 */
[----:B------:R-:W-:-:S11]  /*0220*/  FSETP.GEU.AND P1, PT, |R4|, 1.175494350822287508e-38, PT ;  /* 0x008000000400780b */ /* 0x000fd60003f2e200 */
[----:B------:R-:W-:Y:S01]  /*0230*/  @P0 FMUL R4, R4, 0.25 ;  /* 0x3e80000004040820 */ /* 0x000fe20000400000 */
[----:B------:R-:W-:Y:S06]  /*0240*/  @P2 EXIT ;  /* 0x000000000000294d */ /* 0x000fec0003800000 */
[----:B------:R-:W-:Y:S01]  /*0250*/  @!P1 FMUL R4, R4, 16777216 ;  /* 0x4b80000004049820 */ /* 0x000fe20000400000 */
[----:B------:R-:W0:Y:S01]  /*0260*/  LDC.64 R2, c[0x0][0x220] ;  /* 0x00008800ff027b82 */ /* 0x000e220000000a00 */
[----:B-----5:R-:W-:-:S04]  /*0270*/  FADD R13, R12, R13 ;  /* 0x0000000d0c0d7221 */ /* 0x020fc80000000000 */
[----:B------:R-:W1:Y:S01]  /*0280*/  MUFU.RCP R4, R4 ;  /* 0x0000000400047308 */ /* 0x000e620000001000 */
[----:B------:R-:W-:-:S04]  /*0290*/  FADD R13, R14, R13 ;  /* 0x0000000d0e0d7221 */ /* 0x000fc80000000000 */
[----:B------:R-:W-:-:S04]  /*02a0*/  @P0 FMUL R13, R13, 0.25 ;  /* 0x3e8000000d0d0820 */ /* 0x000fc80000400000 */
[----:B------:R-:W-:-:S04]  /*02b0*/  @!P1 FMUL R13, R13, 16777216 ;  /* 0x4b8000000d0d9820 */ /* 0x000fc80000400000 */
[----:B-1----:R-:W-:-:S05]  /*02c0*/  FMUL R13, R4, R13 ;  /* 0x0000000d040d7220 */ /* 0x002fca0000400000 */
[----:B0-----:R-:W-:Y:S01]  /*02d0*/  STG.E desc[UR4][R2.64], R13 ;  /* 0x0000000d02007986 */ /* 0x001fe2000c101904 */
[----:B------:R-:W-:Y:S05]  /*02e0*/  EXIT ;  /* 0x000000000000794d */ /* 0x000fea0003800000 */
.L_x_0:
[----:B------:R-:W-:-:S00]  /*02f0*/  BRA `(.L_x_0) ;  /* 0xfffffffc00fc7947 */ /* 0x000fc0000383ffff */
[----:B------:R-:W-:-:S00]  /*0300*/  NOP ;  /* 0x0000000000007918 */ /* 0x000fc00000000000 */
[----:B------:R-:W-:-:S00]  /*0310*/  NOP ;  /* 0x0000000000007918 */ /* 0x000fc00000000000 */
[----:B------:R-:W-:-:S00]  /*0320*/  NOP ;  /* 0x0000000000007918 */ /* 0x000fc00000000000 */
[----:B------:R-:W-:-:S00]  /*0330*/  NOP ;  /* 0x0000000000007918 */ /* 0x000fc00000000000 */
[----:B------:R-:W-:-:S00]  /*0340*/  NOP ;  /* 0x0000000000007918 */ /* 0x000fc00000000000 */
[----:B------:R-:W-:-:S00]  /*0350*/  NOP ;  /* 0x0000000000007918 */ /* 0x000fc00000000000 */
[----:B------:R-:W-:-:S00]  /*0360*/  NOP ;  /* 0x0000000000007918 */ /* 0x000fc00000000000 */
[----:B------:R-:W-:-:S00]  /*0370*/  NOP ;  /* 0x0000000000007918 */ /* 0x000fc00000000000 */
.L_x_1:


//--------------------- .nv.constant0.triton_poi_fused_div_eq_sum_2 --------------------------
	.section	.nv.constant0.triton_poi_fused_div_eq_sum_2,"a",@progbits
	.sectionflags	@""
	.align	4
.nv.constant0.triton_poi_fused_div_eq_sum_2:
	.zero		552
